//
// Generated by NVIDIA NVVM Compiler
//
// Compiler Build ID: CL-36424714
// Cuda compilation tools, release 13.0, V13.0.88
// Based on NVVM 20.0.0
//

.version 9.0
.target sm_100
.address_size 64

	// .globl	_Z15separateKernel1Pfi

.visible .entry _Z15separateKernel1Pfi(
	.param .u64 .ptr .align 1 _Z15separateKernel1Pfi_param_0,
	.param .u32 _Z15separateKernel1Pfi_param_1
)
{
	.reg .pred 	%p<2>;
	.reg .b32 	%r<6>;
	.reg .b32 	%f<3>;
	.reg .b64 	%rd<5>;

	ld.param.u64 	%rd1, [_Z15separateKernel1Pfi_param_0];
	ld.param.u32 	%r2, [_Z15separateKernel1Pfi_param_1];
	mov.u32 	%r3, %ctaid.x;
	mov.u32 	%r4, %ntid.x;
	mov.u32 	%r5, %tid.x;
	mad.lo.s32 	%r1, %r3, %r4, %r5;
	setp.ge.s32 	%p1, %r1, %r2;
	@%p1 bra 	$L__BB0_2;
	cvta.to.global.u64 	%rd2, %rd1;
	mul.wide.s32 	%rd3, %r1, 4;
	add.s64 	%rd4, %rd2, %rd3;
	ld.global.f32 	%f1, [%rd4];
	add.f32 	%f2, %f1, %f1;
	st.global.f32 	[%rd4], %f2;
$L__BB0_2:
	ret;

}
	// .globl	_Z15separateKernel2Pfi
.visible .entry _Z15separateKernel2Pfi(
	.param .u64 .ptr .align 1 _Z15separateKernel2Pfi_param_0,
	.param .u32 _Z15separateKernel2Pfi_param_1
)
{
	.reg .pred 	%p<2>;
	.reg .b32 	%r<6>;
	.reg .b32 	%f<3>;
	.reg .b64 	%rd<5>;

	ld.param.u64 	%rd1, [_Z15separateKernel2Pfi_param_0];
	ld.param.u32 	%r2, [_Z15separateKernel2Pfi_param_1];
	mov.u32 	%r3, %ctaid.x;
	mov.u32 	%r4, %ntid.x;
	mov.u32 	%r5, %tid.x;
	mad.lo.s32 	%r1, %r3, %r4, %r5;
	setp.ge.s32 	%p1, %r1, %r2;
	@%p1 bra 	$L__BB1_2;
	cvta.to.global.u64 	%rd2, %rd1;
	mul.wide.s32 	%rd3, %r1, 4;
	add.s64 	%rd4, %rd2, %rd3;
	ld.global.f32 	%f1, [%rd4];
	add.f32 	%f2, %f1, 0f41200000;
	st.global.f32 	[%rd4], %f2;
$L__BB1_2:
	ret;

}
	// .globl	_Z11fusedKernelPfi
.visible .entry _Z11fusedKernelPfi(
	.param .u64 .ptr .align 1 _Z11fusedKernelPfi_param_0,
	.param .u32 _Z11fusedKernelPfi_param_1
)
{
	.reg .pred 	%p<2>;
	.reg .b32 	%r<6>;
	.reg .b32 	%f<3>;
	.reg .b64 	%rd<5>;

	ld.param.u64 	%rd1, [_Z11fusedKernelPfi_param_0];
	ld.param.u32 	%r2, [_Z11fusedKernelPfi_param_1];
	mov.u32 	%r3, %ctaid.x;
	mov.u32 	%r4, %ntid.x;
	mov.u32 	%r5, %tid.x;
	mad.lo.s32 	%r1, %r3, %r4, %r5;
	setp.ge.s32 	%p1, %r1, %r2;
	@%p1 bra 	$L__BB2_2;
	cvta.to.global.u64 	%rd2, %rd1;
	mul.wide.s32 	%rd3, %r1, 4;
	add.s64 	%rd4, %rd2, %rd3;
	ld.global.f32 	%f1, [%rd4];
	fma.rn.f32 	%f2, %f1, 0f40000000, 0f41200000;
	st.global.f32 	[%rd4], %f2;
$L__BB2_2:
	ret;

}


// ===== COMPILED SASS (sm_100) =====

	.target	sm_100

	.elftype	@"ET_EXEC"


//--------------------- .note.nv.tkinfo           --------------------------
	.section	.note.nv.tkinfo,"",@"SHT_NOTE"
	.sectionflags	@"SHF_NOTE_NV_TKINFO"
	.tkinfo
        /*0018*/ 	.word	0x00000002
        /*0030*/ 	.string	""
        /*0030*/ 	.string	"ptxas"
        /*0030*/ 	.string	"Cuda compilation tools, release 13.0, V13.0.88"
        /*0030*/ 	.string	"Build cuda_13.0.r13.0/compiler.36424714_0"
        /*0030*/ 	.string	"-arch sm_100 -m 64 "



//--------------------- .note.nv.cuinfo           --------------------------
	.section	.note.nv.cuinfo,"",@"SHT_NOTE"
	.sectionflags	@"SHF_NOTE_NV_CUINFO"
        /*0018*/ 	.short	0x0002
        /*001a*/ 	.short	0x0064
        /*001c*/ 	.short	0x0082
	.zero		2


//--------------------- .nv.info                  --------------------------
	.section	.nv.info,"",@"SHT_CUDA_INFO"
	.align	4


	//----- nvinfo : EIATTR_REGCOUNT
	.align		4
        /*0000*/ 	.byte	0x04, 0x2f
        /*0002*/ 	.short	(.L_1 - .L_0)
	.align		4
.L_0:
        /*0004*/ 	.word	index@(_Z15separateKernel1Pfi)
        /*0008*/ 	.word	0x00000008


	//----- nvinfo : EIATTR_FRAME_SIZE
	.align		4
.L_1:
        /*000c*/ 	.byte	0x04, 0x11
        /*000e*/ 	.short	(.L_3 - .L_2)
	.align		4
.L_2:
        /*0010*/ 	.word	index@(_Z15separateKernel1Pfi)
        /*0014*/ 	.word	0x00000000


	//----- nvinfo : EIATTR_REGCOUNT
	.align		4
.L_3:
        /*0018*/ 	.byte	0x04, 0x2f
        /*001a*/ 	.short	(.L_5 - .L_4)
	.align		4
.L_4:
        /*001c*/ 	.word	index@(_Z15separateKernel2Pfi)
        /*0020*/ 	.word	0x00000008


	//----- nvinfo : EIATTR_FRAME_SIZE
	.align		4
.L_5:
        /*0024*/ 	.byte	0x04, 0x11
        /*0026*/ 	.short	(.L_7 - .L_6)
	.align		4
.L_6:
        /*0028*/ 	.word	index@(_Z15separateKernel2Pfi)
        /*002c*/ 	.word	0x00000000


	//----- nvinfo : EIATTR_REGCOUNT
	.align		4
.L_7:
        /*0030*/ 	.byte	0x04, 0x2f
        /*0032*/ 	.short	(.L_9 - .L_8)
	.align		4
.L_8:
        /*0034*/ 	.word	index@(_Z11fusedKernelPfi)
        /*0038*/ 	.word	0x00000008


	//----- nvinfo : EIATTR_FRAME_SIZE
	.align		4
.L_9:
        /*003c*/ 	.byte	0x04, 0x11
        /*003e*/ 	.short	(.L_11 - .L_10)
	.align		4
.L_10:
        /*0040*/ 	.word	index@(_Z11fusedKernelPfi)
        /*0044*/ 	.word	0x00000000


	//----- nvinfo : EIATTR_MIN_STACK_SIZE
	.align		4
.L_11:
        /*0048*/ 	.byte	0x04, 0x12
        /*004a*/ 	.short	(.L_13 - .L_12)
	.align		4
.L_12:
        /*004c*/ 	.word	index@(_Z11fusedKernelPfi)
        /*0050*/ 	.word	0x00000000


	//----- nvinfo : EIATTR_MIN_STACK_SIZE
	.align		4
.L_13:
        /*0054*/ 	.byte	0x04, 0x12
        /*0056*/ 	.short	(.L_15 - .L_14)
	.align		4
.L_14:
        /*0058*/ 	.word	index@(_Z15separateKernel2Pfi)
        /*005c*/ 	.word	0x00000000


	//----- nvinfo : EIATTR_MIN_STACK_SIZE
	.align		4
.L_15:
        /*0060*/ 	.byte	0x04, 0x12
        /*0062*/ 	.short	(.L_17 - .L_16)
	.align		4
.L_16:
        /*0064*/ 	.word	index@(_Z15separateKernel1Pfi)
        /*0068*/ 	.word	0x00000000
.L_17:


//--------------------- .nv.compat                --------------------------
	.section	.nv.compat,"",@"SHT_CUDA_COMPAT_INFO"
	.align	4
        /*0000*/ 	.byte	0x02, 0x09, 0x00, 0x00, 0x02, 0x02, 0x01, 0x00, 0x02, 0x05, 0x05, 0x00, 0x03, 0x07, 0x01, 0x01
        /*0010*/ 	.byte	0x02, 0x03, 0x00, 0x00, 0x02, 0x06, 0x01, 0x00, 0x04, 0x0b, 0x08, 0x00, 0x09, 0x00, 0x00, 0x00
        /*0020*/ 	.byte	0x00, 0x00, 0x00, 0x00


//--------------------- .nv.info._Z11fusedKernelPfi --------------------------
	.section	.nv.info._Z11fusedKernelPfi,"",@"SHT_CUDA_INFO"
	.sectionflags	@""
	.align	4


	//----- nvinfo : EIATTR_CUDA_API_VERSION
	.align		4
        /*0000*/ 	.byte	0x04, 0x37
        /*0002*/ 	.short	(.L_19 - .L_18)
.L_18:
        /*0004*/ 	.word	0x00000082


	//----- nvinfo : EIATTR_KPARAM_INFO
	.align		4
.L_19:
        /*0008*/ 	.byte	0x04, 0x17
        /*000a*/ 	.short	(.L_21 - .L_20)
.L_20:
        /*000c*/ 	.word	0x00000000
        /*0010*/ 	.short	0x0001
        /*0012*/ 	.short	0x0008
        /*0014*/ 	.byte	0x00, 0xf0, 0x11, 0x00


	//----- nvinfo : EIATTR_KPARAM_INFO
	.align		4
.L_21:
        /*0018*/ 	.byte	0x04, 0x17
        /*001a*/ 	.short	(.L_23 - .L_22)
.L_22:
        /*001c*/ 	.word	0x00000000
        /*0020*/ 	.short	0x0000
        /*0022*/ 	.short	0x0000
        /*0024*/ 	.byte	0x00, 0xf5, 0x21, 0x00


	//----- nvinfo : EIATTR_SPARSE_MMA_MASK
	.align		4
.L_23:
        /*0028*/ 	.byte	0x03, 0x50
        /*002a*/ 	.short	0x0000


	//----- nvinfo : EIATTR_MAXREG_COUNT
	.align		4
        /*002c*/ 	.byte	0x03, 0x1b
        /*002e*/ 	.short	0x00ff


	//----- nvinfo : EIATTR_MERCURY_ISA_VERSION
	.align		4
        /*0030*/ 	.byte	0x03, 0x5f
        /*0032*/ 	.short	0x0101


	//----- nvinfo : EIATTR_VRC_CTA_INIT_COUNT
	.align		4
        /*0034*/ 	.byte	0x02, 0x4a
	.zero		1
	.zero		1


	//----- nvinfo : EIATTR_EXIT_INSTR_OFFSETS
	.align		4
        /*0038*/ 	.byte	0x04, 0x1c
        /*003a*/ 	.short	(.L_25 - .L_24)


	//   ....[0]....
.L_24:
        /*003c*/ 	.word	0x00000070


	//   ....[1]....
        /*0040*/ 	.word	0x000000f0


	//----- nvinfo : EIATTR_CBANK_PARAM_SIZE
	.align		4
.L_25:
        /*0044*/ 	.byte	0x03, 0x19
        /*0046*/ 	.short	0x000c


	//----- nvinfo : EIATTR_PARAM_CBANK
	.align		4
        /*0048*/ 	.byte	0x04, 0x0a
        /*004a*/ 	.short	(.L_27 - .L_26)
	.align		4
.L_26:
        /*004c*/ 	.word	index@(.nv.constant0._Z11fusedKernelPfi)
        /*0050*/ 	.short	0x0380
        /*0052*/ 	.short	0x000c


	//----- nvinfo : EIATTR_SW_WAR
	.align		4
.L_27:
        /*0054*/ 	.byte	0x04, 0x36
        /*0056*/ 	.short	(.L_29 - .L_28)
.L_28:
        /*0058*/ 	.word	0x00000008
.L_29:


//--------------------- .nv.info._Z15separateKernel2Pfi --------------------------
	.section	.nv.info._Z15separateKernel2Pfi,"",@"SHT_CUDA_INFO"
	.sectionflags	@""
	.align	4


	//----- nvinfo : EIATTR_CUDA_API_VERSION
	.align		4
        /*0000*/ 	.byte	0x04, 0x37
        /*0002*/ 	.short	(.L_31 - .L_30)
.L_30:
        /*0004*/ 	.word	0x00000082


	//----- nvinfo : EIATTR_KPARAM_INFO
	.align		4
.L_31:
        /*0008*/ 	.byte	0x04, 0x17
        /*000a*/ 	.short	(.L_33 - .L_32)
.L_32:
        /*000c*/ 	.word	0x00000000
        /*0010*/ 	.short	0x0001
        /*0012*/ 	.short	0x0008
        /*0014*/ 	.byte	0x00, 0xf0, 0x11, 0x00


	//----- nvinfo : EIATTR_KPARAM_INFO
	.align		4
.L_33:
        /*0018*/ 	.byte	0x04, 0x17
        /*001a*/ 	.short	(.L_35 - .L_34)
.L_34:
        /*001c*/ 	.word	0x00000000
        /*0020*/ 	.short	0x0000
        /*0022*/ 	.short	0x0000
        /*0024*/ 	.byte	0x00, 0xf5, 0x21, 0x00


	//----- nvinfo : EIATTR_SPARSE_MMA_MASK
	.align		4
.L_35:
        /*0028*/ 	.byte	0x03, 0x50
        /*002a*/ 	.short	0x0000


	//----- nvinfo : EIATTR_MAXREG_COUNT
	.align		4
        /*002c*/ 	.byte	0x03, 0x1b
        /*002e*/ 	.short	0x00ff


	//----- nvinfo : EIATTR_MERCURY_ISA_VERSION
	.align		4
        /*0030*/ 	.byte	0x03, 0x5f
        /*0032*/ 	.short	0x0101


	//----- nvinfo : EIATTR_VRC_CTA_INIT_COUNT
	.align		4
        /*0034*/ 	.byte	0x02, 0x4a
	.zero		1
	.zero		1


	//----- nvinfo : EIATTR_EXIT_INSTR_OFFSETS
	.align		4
        /*0038*/ 	.byte	0x04, 0x1c
        /*003a*/ 	.short	(.L_37 - .L_36)


	//   ....[0]....
.L_36:
        /*003c*/ 	.word	0x00000070


	//   ....[1]....
        /*0040*/ 	.word	0x000000e0


	//----- nvinfo : EIATTR_CBANK_PARAM_SIZE
	.align		4
.L_37:
        /*0044*/ 	.byte	0x03, 0x19
        /*0046*/ 	.short	0x000c


	//----- nvinfo : EIATTR_PARAM_CBANK
	.align		4
        /*0048*/ 	.byte	0x04, 0x0a
        /*004a*/ 	.short	(.L_39 - .L_38)
	.align		4
.L_38:
        /*004c*/ 	.word	index@(.nv.constant0._Z15separateKernel2Pfi)
        /*0050*/ 	.short	0x0380
        /*0052*/ 	.short	0x000c


	//----- nvinfo : EIATTR_SW_WAR
	.align		4
.L_39:
        /*0054*/ 	.byte	0x04, 0x36
        /*0056*/ 	.short	(.L_41 - .L_40)
.L_40:
        /*0058*/ 	.word	0x00000008
.L_41:


//--------------------- .nv.info._Z15separateKernel1Pfi --------------------------
	.section	.nv.info._Z15separateKernel1Pfi,"",@"SHT_CUDA_INFO"
	.sectionflags	@""
	.align	4


	//----- nvinfo : EIATTR_CUDA_API_VERSION
	.align		4
        /*0000*/ 	.byte	0x04, 0x37
        /*0002*/ 	.short	(.L_43 - .L_42)
.L_42:
        /*0004*/ 	.word	0x00000082


	//----- nvinfo : EIATTR_KPARAM_INFO
	.align		4
.L_43:
        /*0008*/ 	.byte	0x04, 0x17
        /*000a*/ 	.short	(.L_45 - .L_44)
.L_44:
        /*000c*/ 	.word	0x00000000
        /*0010*/ 	.short	0x0001
        /*0012*/ 	.short	0x0008
        /*0014*/ 	.byte	0x00, 0xf0, 0x11, 0x00


	//----- nvinfo : EIATTR_KPARAM_INFO
	.align		4
.L_45:
        /*0018*/ 	.byte	0x04, 0x17
        /*001a*/ 	.short	(.L_47 - .L_46)
.L_46:
        /*001c*/ 	.word	0x00000000
        /*0020*/ 	.short	0x0000
        /*0022*/ 	.short	0x0000
        /*0024*/ 	.byte	0x00, 0xf5, 0x21, 0x00


	//----- nvinfo : EIATTR_SPARSE_MMA_MASK
	.align		4
.L_47:
        /*0028*/ 	.byte	0x03, 0x50
        /*002a*/ 	.short	0x0000


	//----- nvinfo : EIATTR_MAXREG_COUNT
	.align		4
        /*002c*/ 	.byte	0x03, 0x1b
        /*002e*/ 	.short	0x00ff


	//----- nvinfo : EIATTR_MERCURY_ISA_VERSION
	.align		4
        /*0030*/ 	.byte	0x03, 0x5f
        /*0032*/ 	.short	0x0101


	//----- nvinfo : EIATTR_VRC_CTA_INIT_COUNT
	.align		4
        /*0034*/ 	.byte	0x02, 0x4a
	.zero		1
	.zero		1


	//----- nvinfo : EIATTR_EXIT_INSTR_OFFSETS
	.align		4
        /*0038*/ 	.byte	0x04, 0x1c
        /*003a*/ 	.short	(.L_49 - .L_48)


	//   ....[0]....
.L_48:
        /*003c*/ 	.word	0x00000070


	//   ....[1]....
        /*0040*/ 	.word	0x000000e0


	//----- nvinfo : EIATTR_CBANK_PARAM_SIZE
	.align		4
.L_49:
        /*0044*/ 	.byte	0x03, 0x19
        /*0046*/ 	.short	0x000c


	//----- nvinfo : EIATTR_PARAM_CBANK
	.align		4
        /*0048*/ 	.byte	0x04, 0x0a
        /*004a*/ 	.short	(.L_51 - .L_50)
	.align		4
.L_50:
        /*004c*/ 	.word	index@(.nv.constant0._Z15separateKernel1Pfi)
        /*0050*/ 	.short	0x0380
        /*0052*/ 	.short	0x000c


	//----- nvinfo : EIATTR_SW_WAR
	.align		4
.L_51:
        /*0054*/ 	.byte	0x04, 0x36
        /*0056*/ 	.short	(.L_53 - .L_52)
.L_52:
        /*0058*/ 	.word	0x00000008
.L_53:


//--------------------- .nv.callgraph             --------------------------
	.section	.nv.callgraph,"",@"SHT_CUDA_CALLGRAPH"
	.align	4
	.sectionentsize	8
	.align		4
        /*0000*/ 	.word	0x00000000
	.align		4
        /*0004*/ 	.word	0xffffffff
	.align		4
        /*0008*/ 	.word	0x00000000
	.align		4
        /*000c*/ 	.word	0xfffffffe
	.align		4
        /*0010*/ 	.word	0x00000000
	.align		4
        /*0014*/ 	.word	0xfffffffd
	.align		4
        /*0018*/ 	.word	0x00000000
	.align		4
        /*001c*/ 	.word	0xfffffffc


//--------------------- .text._Z11fusedKernelPfi  --------------------------
	.section	.text._Z11fusedKernelPfi,"ax",@progbits
	.align	128
        .global         _Z11fusedKernelPfi
        .type           _Z11fusedKernelPfi,@function
        .size           _Z11fusedKernelPfi,(.L_x_3 - _Z11fusedKernelPfi)
        .other          _Z11fusedKernelPfi,@"STO_CUDA_ENTRY STV_DEFAULT"
_Z11fusedKernelPfi:
.text._Z11fusedKernelPfi:
[----:B------:R-:W-:Y:S01]  /*0000*/  LDC R1, c[0x0][0x37c] ;  /* 0x0000df00ff017b82 */ /* 0x000fe20000000800 */
[----:B------:R-:W0:Y:S07]  /*0010*/  S2R R0, SR_TID.X ;  /* 0x0000000000007919 */ /* 0x000e2e0000002100 */
[----:B------:R-:W0:Y:S01]  /*0020*/  S2UR UR4, SR_CTAID.X ;  /* 0x00000000000479c3 */ /* 0x000e220000002500 */
[----:B------:R-:W1:Y:S07]  /*0030*/  LDCU UR5, c[0x0][0x388] ;  /* 0x00007100ff0577ac */ /* 0x000e6e0008000800 */
[----:B------:R-:W0:Y:S02]  /*0040*/  LDC R5, c[0x0][0x360] ;  /* 0x0000d800ff057b82 */ /* 0x000e240000000800 */
[----:B0-----:R-:W-:-:S05]  /*0050*/  IMAD R5, R5, UR4, R0 ;  /* 0x0000000405057c24 */ /* 0x001fca000f8e0200 */
[----:B-1----:R-:W-:-:S13]  /*0060*/  ISETP.GE.AND P0, PT, R5, UR5, PT ;  /* 0x0000000505007c0c */ /* 0x002fda000bf06270 */
[----:B------:R-:W-:Y:S05]  /*0070*/  @P0 EXIT ;  /* 0x000000000000094d */ /* 0x000fea0003800000 */
[----:B------:R-:W0:Y:S01]  /*0080*/  LDC.64 R2, c[0x0][0x380] ;  /* 0x0000e000ff027b82 */ /* 0x000e220000000a00 */
[----:B------:R-:W1:Y:S01]  /*0090*/  LDCU.64 UR4, c[0x0][0x358] ;  /* 0x00006b00ff0477ac */ /* 0x000e620008000a00 */
[----:B0-----:R-:W-:-:S05]  /*00a0*/  IMAD.WIDE R2, R5, 0x4, R2 ;  /* 0x0000000405027825 */ /* 0x001fca00078e0202 */
[----:B-1----:R-:W2:Y:S01]  /*00b0*/  LDG.E R0, desc[UR4][R2.64] ;  /* 0x0000000402007981 */ /* 0x002ea2000c1e1900 */
[----:B------:R-:W-:-:S05]  /*00c0*/  HFMA2 R5, -RZ, RZ, 2, 0 ;  /* 0x40000000ff057431 */ /* 0x000fca00000001ff */
[----:B--2---:R-:W-:-:S05]  /*00d0*/  FFMA R5, R0, R5, 10 ;  /* 0x4120000000057423 */ /* 0x004fca0000000005 */
[----:B------:R-:W-:Y:S01]  /*00e0*/  STG.E desc[UR4][R2.64], R5 ;  /* 0x0000000502007986 */ /* 0x000fe2000c101904 */
[----:B------:R-:W-:Y:S05]  /*00f0*/  EXIT ;  /* 0x000000000000794d */ /* 0x000fea0003800000 */
.L_x_0:
[----:B------:R-:W-:-:S00]  /*0100*/  BRA `(.L_x_0) ;  /* 0xfffffffc00fc7947 */ /* 0x000fc0000383ffff */
[----:B------:R-:W-:-:S00]  /*0110*/  NOP ;  /* 0x0000000000007918 */ /* 0x000fc00000000000 */
        /* <DEDUP_REMOVED lines=14> */
.L_x_3:


//--------------------- .text._Z15separateKernel2Pfi --------------------------
	.section	.text._Z15separateKernel2Pfi,"ax",@progbits
	.align	128
        .global         _Z15separateKernel2Pfi
        .type           _Z15separateKernel2Pfi,@function
        .size           _Z15separateKernel2Pfi,(.L_x_4 - _Z15separateKernel2Pfi)
        .other          _Z15separateKernel2Pfi,@"STO_CUDA_ENTRY STV_DEFAULT"
_Z15separateKernel2Pfi:
.text._Z15separateKernel2Pfi:
        /* <DEDUP_REMOVED lines=11> */
[----:B-1----:R-:W2:Y:S02]  /*00b0*/  LDG.E R0, desc[UR4][R2.64] ;  /* 0x0000000402007981 */ /* 0x002ea4000c1e1900 */
[----:B--2---:R-:W-:-:S05]  /*00c0*/  FADD R5, R0, 10 ;  /* 0x4120000000057421 */ /* 0x004fca0000000000 */
[----:B------:R-:W-:Y:S01]  /*00d0*/  STG.E desc[UR4][R2.64], R5 ;  /* 0x0000000502007986 */ /* 0x000fe2000c101904 */
[----:B------:R-:W-:Y:S05]  /*00e0*/  EXIT ;  /* 0x000000000000794d */ /* 0x000fea0003800000 */
.L_x_1:
        /* <DEDUP_REMOVED lines=9> */
.L_x_4:


//--------------------- .text._Z15separateKernel1Pfi --------------------------
	.section	.text._Z15separateKernel1Pfi,"ax",@progbits
	.align	128
        .global         _Z15separateKernel1Pfi
        .type           _Z15separateKernel1Pfi,@function
        .size           _Z15separateKernel1Pfi,(.L_x_5 - _Z15separateKernel1Pfi)
        .other          _Z15separateKernel1Pfi,@"STO_CUDA_ENTRY STV_DEFAULT"
_Z15separateKernel1Pfi:
.text._Z15separateKernel1Pfi:
        /* <DEDUP_REMOVED lines=12> */
[----:B--2---:R-:W-:-:S05]  /*00c0*/  FADD R5, R0, R0 ;  /* 0x0000000000057221 */ /* 0x004fca0000000000 */
[----:B------:R-:W-:Y:S01]  /*00d0*/  STG.E desc[UR4][R2.64], R5 ;  /* 0x0000000502007986 */ /* 0x000fe2000c101904 */
[----:B------:R-:W-:Y:S05]  /*00e0*/  EXIT ;  /* 0x000000000000794d */ /* 0x000fea0003800000 */
.L_x_2:
        /* <DEDUP_REMOVED lines=9> */
.L_x_5:


//--------------------- .nv.shared.reserved.0     --------------------------
	.section	.nv.shared.reserved.0,"aw",@nobits
	.weak		__nv_reservedSMEM_offset_0_alias
	.size		__nv_reservedSMEM_offset_0_alias, 0, 64
	.other		__nv_reservedSMEM_offset_0_alias,@"STO_CUDA_RESERVED_SHARED STV_DEFAULT"
__nv_reservedSMEM_offset_0_alias:
	.zero		0
	.zero		64


//--------------------- .nv.constant0._Z11fusedKernelPfi --------------------------
	.section	.nv.constant0._Z11fusedKernelPfi,"a",@progbits
	.sectionflags	@""
	.align	4
.nv.constant0._Z11fusedKernelPfi:
	.zero		908


//--------------------- .nv.constant0._Z15separateKernel2Pfi --------------------------
	.section	.nv.constant0._Z15separateKernel2Pfi,"a",@progbits
	.sectionflags	@""
	.align	4
.nv.constant0._Z15separateKernel2Pfi:
	.zero		908


//--------------------- .nv.constant0._Z15separateKernel1Pfi --------------------------
	.section	.nv.constant0._Z15separateKernel1Pfi,"a",@progbits
	.sectionflags	@""
	.align	4
.nv.constant0._Z15separateKernel1Pfi:
	.zero		908


//--------------------- SYMBOLS --------------------------

	.type		.nv.reservedSmem.offset0,@object
	.size		.nv.reservedSmem.offset0,0x4
